//
// Generated by NVIDIA NVVM Compiler
//
// Compiler Build ID: CL-36424714
// Cuda compilation tools, release 13.0, V13.0.88
// Based on NVVM 20.0.0
//

.version 9.0
.target sm_100
.address_size 64

	// .globl	_Z13im2col_kernelPfiiiS_

.visible .entry _Z13im2col_kernelPfiiiS_(
	.param .u64 .ptr .align 1 _Z13im2col_kernelPfiiiS__param_0,
	.param .u32 _Z13im2col_kernelPfiiiS__param_1,
	.param .u32 _Z13im2col_kernelPfiiiS__param_2,
	.param .u32 _Z13im2col_kernelPfiiiS__param_3,
	.param .u64 .ptr .align 1 _Z13im2col_kernelPfiiiS__param_4
)
{
	.reg .pred 	%p<26>;
	.reg .b32 	%r<18>;
	.reg .b32 	%f<34>;
	.reg .b64 	%rd<17>;

	ld.param.u64 	%rd9, [_Z13im2col_kernelPfiiiS__param_0];
	ld.param.u32 	%r4, [_Z13im2col_kernelPfiiiS__param_1];
	ld.param.u32 	%r5, [_Z13im2col_kernelPfiiiS__param_2];
	ld.param.u64 	%rd8, [_Z13im2col_kernelPfiiiS__param_4];
	cvta.to.global.u64 	%rd1, %rd9;
	mov.u32 	%r6, %ctaid.y;
	mov.u32 	%r7, %ntid.y;
	mov.u32 	%r8, %tid.y;
	mad.lo.s32 	%r1, %r6, %r7, %r8;
	mov.u32 	%r9, %ctaid.x;
	mov.u32 	%r10, %ntid.x;
	mov.u32 	%r11, %tid.x;
	mad.lo.s32 	%r2, %r9, %r10, %r11;
	setp.ge.s32 	%p4, %r1, %r4;
	setp.ge.s32 	%p5, %r2, %r5;
	or.pred  	%p6, %p4, %p5;
	@%p6 bra 	$L__BB0_20;
	cvta.to.global.u64 	%rd2, %rd8;
	mul.lo.s32 	%r3, %r5, %r1;
	add.s32 	%r12, %r2, -1;
	setp.lt.s32 	%p7, %r2, 1;
	setp.gt.s32 	%p8, %r12, %r5;
	or.pred  	%p1, %p7, %p8;
	add.s32 	%r13, %r1, -1;
	setp.eq.s32 	%p9, %r1, 0;
	setp.gt.s32 	%p10, %r13, %r4;
	or.pred  	%p2, %p9, %p10;
	or.pred  	%p12, %p1, %p2;
	sub.s32 	%r14, %r3, %r5;
	cvt.s64.s32 	%rd10, %r14;
	cvt.s64.s32 	%rd3, %r2;
	add.s64 	%rd11, %rd3, %rd10;
	shl.b64 	%rd12, %rd11, 2;
	add.s64 	%rd4, %rd1, %rd12;
	mov.f32 	%f26, 0f00000000;
	@%p12 bra 	$L__BB0_3;
	ld.global.f32 	%f26, [%rd4+-4];
$L__BB0_3:
	add.s32 	%r15, %r3, %r2;
	mul.wide.s32 	%rd13, %r15, 4;
	add.s64 	%rd5, %rd2, %rd13;
	st.global.f32 	[%rd5], %f26;
	setp.gt.u32 	%p13, %r1, %r4;
	or.pred  	%p14, %p1, %p13;
	add.s64 	%rd6, %rd1, %rd13;
	mov.f32 	%f27, 0f00000000;
	@%p14 bra 	$L__BB0_5;
	ld.global.f32 	%f27, [%rd6];
$L__BB0_5:
	st.global.f32 	[%rd5], %f27;
	add.s32 	%r16, %r3, %r5;
	cvt.s64.s32 	%rd14, %r16;
	add.s64 	%rd15, %rd3, %rd14;
	shl.b64 	%rd16, %rd15, 2;
	add.s64 	%rd7, %rd1, %rd16;
	mov.f32 	%f28, 0f00000000;
	@%p1 bra 	$L__BB0_7;
	ld.global.f32 	%f28, [%rd7+4];
$L__BB0_7:
	st.global.f32 	[%rd5], %f28;
	setp.lt.s32 	%p15, %r2, 0;
	setp.gt.s32 	%p16, %r2, %r5;
	or.pred  	%p3, %p15, %p16;
	or.pred  	%p17, %p3, %p2;
	mov.f32 	%f29, 0f00000000;
	@%p17 bra 	$L__BB0_9;
	ld.global.f32 	%f29, [%rd4+-4];
$L__BB0_9:
	setp.gt.u32 	%p18, %r1, %r4;
	st.global.f32 	[%rd5], %f29;
	or.pred  	%p19, %p3, %p18;
	mov.f32 	%f30, 0f00000000;
	@%p19 bra 	$L__BB0_11;
	ld.global.f32 	%f30, [%rd6];
$L__BB0_11:
	st.global.f32 	[%rd5], %f30;
	mov.f32 	%f31, 0f00000000;
	@%p3 bra 	$L__BB0_13;
	ld.global.f32 	%f31, [%rd7+4];
$L__BB0_13:
	st.global.f32 	[%rd5], %f31;
	setp.lt.s32 	%p20, %r2, -1;
	or.pred  	%p21, %p20, %p2;
	mov.f32 	%f32, 0f00000000;
	@%p21 bra 	$L__BB0_15;
	ld.global.f32 	%f32, [%rd4+-4];
$L__BB0_15:
	setp.lt.s32 	%p22, %r2, -1;
	setp.gt.u32 	%p23, %r1, %r4;
	st.global.f32 	[%rd5], %f32;
	or.pred  	%p24, %p22, %p23;
	mov.f32 	%f33, 0f00000000;
	@%p24 bra 	$L__BB0_17;
	ld.global.f32 	%f33, [%rd6];
$L__BB0_17:
	setp.lt.s32 	%p25, %r2, -1;
	st.global.f32 	[%rd5], %f33;
	@%p25 bra 	$L__BB0_19;
	ld.global.f32 	%f25, [%rd7+4];
	st.global.f32 	[%rd5], %f25;
	bra.uni 	$L__BB0_20;
$L__BB0_19:
	mov.b32 	%r17, 0;
	st.global.u32 	[%rd5], %r17;
$L__BB0_20:
	ret;

}


// ===== COMPILED SASS (sm_100) =====

	.target	sm_100

	.elftype	@"ET_EXEC"


//--------------------- .note.nv.tkinfo           --------------------------
	.section	.note.nv.tkinfo,"",@"SHT_NOTE"
	.sectionflags	@"SHF_NOTE_NV_TKINFO"
	.tkinfo
        /*0018*/ 	.word	0x00000002
        /*0030*/ 	.string	""
        /*0030*/ 	.string	"ptxas"
        /*0030*/ 	.string	"Cuda compilation tools, release 13.0, V13.0.88"
        /*0030*/ 	.string	"Build cuda_13.0.r13.0/compiler.36424714_0"
        /*0030*/ 	.string	"-arch sm_100 -m 64 "



//--------------------- .note.nv.cuinfo           --------------------------
	.section	.note.nv.cuinfo,"",@"SHT_NOTE"
	.sectionflags	@"SHF_NOTE_NV_CUINFO"
        /*0018*/ 	.short	0x0002
        /*001a*/ 	.short	0x0064
        /*001c*/ 	.short	0x0082
	.zero		2


//--------------------- .nv.info                  --------------------------
	.section	.nv.info,"",@"SHT_CUDA_INFO"
	.align	4


	//----- nvinfo : EIATTR_REGCOUNT
	.align		4
        /*0000*/ 	.byte	0x04, 0x2f
        /*0002*/ 	.short	(.L_1 - .L_0)
	.align		4
.L_0:
        /*0004*/ 	.word	index@(_Z13im2col_kernelPfiiiS_)
        /*0008*/ 	.word	0x00000016


	//----- nvinfo : EIATTR_FRAME_SIZE
	.align		4
.L_1:
        /*000c*/ 	.byte	0x04, 0x11
        /*000e*/ 	.short	(.L_3 - .L_2)
	.align		4
.L_2:
        /*0010*/ 	.word	index@(_Z13im2col_kernelPfiiiS_)
        /*0014*/ 	.word	0x00000000


	//----- nvinfo : EIATTR_MIN_STACK_SIZE
	.align		4
.L_3:
        /*0018*/ 	.byte	0x04, 0x12
        /*001a*/ 	.short	(.L_5 - .L_4)
	.align		4
.L_4:
        /*001c*/ 	.word	index@(_Z13im2col_kernelPfiiiS_)
        /*0020*/ 	.word	0x00000000
.L_5:


//--------------------- .nv.compat                --------------------------
	.section	.nv.compat,"",@"SHT_CUDA_COMPAT_INFO"
	.align	4
        /*0000*/ 	.byte	0x02, 0x09, 0x00, 0x00, 0x02, 0x02, 0x01, 0x00, 0x02, 0x05, 0x05, 0x00, 0x03, 0x07, 0x01, 0x01
        /*0010*/ 	.byte	0x02, 0x03, 0x00, 0x00, 0x02, 0x06, 0x01, 0x00, 0x04, 0x0b, 0x08, 0x00, 0x09, 0x00, 0x00, 0x00
        /*0020*/ 	.byte	0x00, 0x00, 0x00, 0x00


//--------------------- .nv.info._Z13im2col_kernelPfiiiS_ --------------------------
	.section	.nv.info._Z13im2col_kernelPfiiiS_,"",@"SHT_CUDA_INFO"
	.sectionflags	@""
	.align	4


	//----- nvinfo : EIATTR_CUDA_API_VERSION
	.align		4
        /*0000*/ 	.byte	0x04, 0x37
        /*0002*/ 	.short	(.L_7 - .L_6)
.L_6:
        /*0004*/ 	.word	0x00000082


	//----- nvinfo : EIATTR_KPARAM_INFO
	.align		4
.L_7:
        /*0008*/ 	.byte	0x04, 0x17
        /*000a*/ 	.short	(.L_9 - .L_8)
.L_8:
        /*000c*/ 	.word	0x00000000
        /*0010*/ 	.short	0x0004
        /*0012*/ 	.short	0x0018
        /*0014*/ 	.byte	0x00, 0xf5, 0x21, 0x00


	//----- nvinfo : EIATTR_KPARAM_INFO
	.align		4
.L_9:
        /*0018*/ 	.byte	0x04, 0x17
        /*001a*/ 	.short	(.L_11 - .L_10)
.L_10:
        /*001c*/ 	.word	0x00000000
        /*0020*/ 	.short	0x0003
        /*0022*/ 	.short	0x0010
        /*0024*/ 	.byte	0x00, 0xf0, 0x11, 0x00


	//----- nvinfo : EIATTR_KPARAM_INFO
	.align		4
.L_11:
        /*0028*/ 	.byte	0x04, 0x17
        /*002a*/ 	.short	(.L_13 - .L_12)
.L_12:
        /*002c*/ 	.word	0x00000000
        /*0030*/ 	.short	0x0002
        /*0032*/ 	.short	0x000c
        /*0034*/ 	.byte	0x00, 0xf0, 0x11, 0x00


	//----- nvinfo : EIATTR_KPARAM_INFO
	.align		4
.L_13:
        /*0038*/ 	.byte	0x04, 0x17
        /*003a*/ 	.short	(.L_15 - .L_14)
.L_14:
        /*003c*/ 	.word	0x00000000
        /*0040*/ 	.short	0x0001
        /*0042*/ 	.short	0x0008
        /*0044*/ 	.byte	0x00, 0xf0, 0x11, 0x00


	//----- nvinfo : EIATTR_KPARAM_INFO
	.align		4
.L_15:
        /*0048*/ 	.byte	0x04, 0x17
        /*004a*/ 	.short	(.L_17 - .L_16)
.L_16:
        /*004c*/ 	.word	0x00000000
        /*0050*/ 	.short	0x0000
        /*0052*/ 	.short	0x0000
        /*0054*/ 	.byte	0x00, 0xf5, 0x21, 0x00


	//----- nvinfo : EIATTR_SPARSE_MMA_MASK
	.align		4
.L_17:
        /*0058*/ 	.byte	0x03, 0x50
        /*005a*/ 	.short	0x0000


	//----- nvinfo : EIATTR_MAXREG_COUNT
	.align		4
        /*005c*/ 	.byte	0x03, 0x1b
        /*005e*/ 	.short	0x00ff


	//----- nvinfo : EIATTR_MERCURY_ISA_VERSION
	.align		4
        /*0060*/ 	.byte	0x03, 0x5f
        /*0062*/ 	.short	0x0101


	//----- nvinfo : EIATTR_VRC_CTA_INIT_COUNT
	.align		4
        /*0064*/ 	.byte	0x02, 0x4a
	.zero		1
	.zero		1


	//----- nvinfo : EIATTR_EXIT_INSTR_OFFSETS
	.align		4
        /*0068*/ 	.byte	0x04, 0x1c
        /*006a*/ 	.short	(.L_19 - .L_18)


	//   ....[0]....
.L_18:
        /*006c*/ 	.word	0x000000c0


	//   ....[1]....
        /*0070*/ 	.word	0x00000590


	//   ....[2]....
        /*0074*/ 	.word	0x000005b0


	//----- nvinfo : EIATTR_CRS_STACK_SIZE
	.align		4
.L_19:
        /*0078*/ 	.byte	0x04, 0x1e
        /*007a*/ 	.short	(.L_21 - .L_20)
.L_20:
        /*007c*/ 	.word	0x00000000


	//----- nvinfo : EIATTR_CBANK_PARAM_SIZE
	.align		4
.L_21:
        /*0080*/ 	.byte	0x03, 0x19
        /*0082*/ 	.short	0x0020


	//----- nvinfo : EIATTR_PARAM_CBANK
	.align		4
        /*0084*/ 	.byte	0x04, 0x0a
        /*0086*/ 	.short	(.L_23 - .L_22)
	.align		4
.L_22:
        /*0088*/ 	.word	index@(.nv.constant0._Z13im2col_kernelPfiiiS_)
        /*008c*/ 	.short	0x0380
        /*008e*/ 	.short	0x0020


	//----- nvinfo : EIATTR_SW_WAR
	.align		4
.L_23:
        /*0090*/ 	.byte	0x04, 0x36
        /*0092*/ 	.short	(.L_25 - .L_24)
.L_24:
        /*0094*/ 	.word	0x00000008
.L_25:


//--------------------- .nv.callgraph             --------------------------
	.section	.nv.callgraph,"",@"SHT_CUDA_CALLGRAPH"
	.align	4
	.sectionentsize	8
	.align		4
        /*0000*/ 	.word	0x00000000
	.align		4
        /*0004*/ 	.word	0xffffffff
	.align		4
        /*0008*/ 	.word	0x00000000
	.align		4
        /*000c*/ 	.word	0xfffffffe
	.align		4
        /*0010*/ 	.word	0x00000000
	.align		4
        /*0014*/ 	.word	0xfffffffd
	.align		4
        /*0018*/ 	.word	0x00000000
	.align		4
        /*001c*/ 	.word	0xfffffffc


//--------------------- .text._Z13im2col_kernelPfiiiS_ --------------------------
	.section	.text._Z13im2col_kernelPfiiiS_,"ax",@progbits
	.align	128
        .global         _Z13im2col_kernelPfiiiS_
        .type           _Z13im2col_kernelPfiiiS_,@function
        .size           _Z13im2col_kernelPfiiiS_,(.L_x_12 - _Z13im2col_kernelPfiiiS_)
        .other          _Z13im2col_kernelPfiiiS_,@"STO_CUDA_ENTRY STV_DEFAULT"
_Z13im2col_kernelPfiiiS_:
.text._Z13im2col_kernelPfiiiS_:
[----:B------:R-:W-:Y:S01]  /*0000*/  LDC R1, c[0x0][0x37c] ;  /* 0x0000df00ff017b82 */ /* 0x000fe20000000800 */
[----:B------:R-:W0:Y:S07]  /*0010*/  S2R R5, SR_TID.X ;  /* 0x0000000000057919 */ /* 0x000e2e0000002100 */
[----:B------:R-:W1:Y:S01]  /*0020*/  LDC R13, c[0x0][0x364] ;  /* 0x0000d900ff0d7b82 */ /* 0x000e620000000800 */
[----:B------:R-:W1:Y:S07]  /*0030*/  S2R R4, SR_TID.Y ;  /* 0x0000000000047919 */ /* 0x000e6e0000002200 */
[----:B------:R-:W0:Y:S08]  /*0040*/  S2UR UR5, SR_CTAID.X ;  /* 0x00000000000579c3 */ /* 0x000e300000002500 */
[----:B------:R-:W0:Y:S08]  /*0050*/  LDC R0, c[0x0][0x360] ;  /* 0x0000d800ff007b82 */ /* 0x000e300000000800 */
[----:B------:R-:W1:Y:S08]  /*0060*/  S2UR UR4, SR_CTAID.Y ;  /* 0x00000000000479c3 */ /* 0x000e700000002600 */
[----:B------:R-:W2:Y:S01]  /*0070*/  LDC.64 R2, c[0x0][0x388] ;  /* 0x0000e200ff027b82 */ /* 0x000ea20000000a00 */
[----:B0-----:R-:W-:-:S02]  /*0080*/  IMAD R0, R0, UR5, R5 ;  /* 0x0000000500007c24 */ /* 0x001fc4000f8e0205 */
[----:B-1----:R-:W-:-:S03]  /*0090*/  IMAD R13, R13, UR4, R4 ;  /* 0x000000040d0d7c24 */ /* 0x002fc6000f8e0204 */
[----:B--2---:R-:W-:-:S04]  /*00a0*/  ISETP.GE.AND P0, PT, R0, R3, PT ;  /* 0x000000030000720c */ /* 0x004fc80003f06270 */
[----:B------:R-:W-:-:S13]  /*00b0*/  ISETP.GE.OR P0, PT, R13, R2, P0 ;  /* 0x000000020d00720c */ /* 0x000fda0000706670 */
[----:B------:R-:W-:Y:S05]  /*00c0*/  @P0 EXIT ;  /* 0x000000000000094d */ /* 0x000fea0003800000 */
[----:B------:R-:W0:Y:S01]  /*00d0*/  LDCU.64 UR6, c[0x0][0x380] ;  /* 0x00007000ff0677ac */ /* 0x000e220008000a00 */
[----:B------:R-:W-:Y:S01]  /*00e0*/  VIADD R4, R0, 0xffffffff ;  /* 0xffffffff00047836 */ /* 0x000fe20000000000 */
[----:B------:R-:W-:Y:S01]  /*00f0*/  SHF.R.S32.HI R10, RZ, 0x1f, R0 ;  /* 0x0000001fff0a7819 */ /* 0x000fe20000011400 */
[----:B------:R-:W-:Y:S01]  /*0100*/  VIADD R5, R13, 0xffffffff ;  /* 0xffffffff0d057836 */ /* 0x000fe20000000000 */
[----:B------:R-:W1:Y:S01]  /*0110*/  LDCU.64 UR4, c[0x0][0x358] ;  /* 0x00006b00ff0477ac */ /* 0x000e620008000a00 */
[----:B------:R-:W-:Y:S01]  /*0120*/  IMAD.MOV.U32 R15, RZ, RZ, RZ ;  /* 0x000000ffff0f7224 */ /* 0x000fe200078e00ff */
[-C--:B------:R-:W-:Y:S01]  /*0130*/  ISETP.GT.AND P1, PT, R4, R3.reuse, PT ;  /* 0x000000030400720c */ /* 0x080fe20003f24270 */
[----:B------:R-:W2:Y:S01]  /*0140*/  LDC.64 R8, c[0x0][0x380] ;  /* 0x0000e000ff087b82 */ /* 0x000ea20000000a00 */
[----:B------:R-:W-:Y:S01]  /*0150*/  ISETP.GT.AND P0, PT, R5, R2, PT ;  /* 0x000000020500720c */ /* 0x000fe20003f04270 */
[----:B------:R-:W-:Y:S01]  /*0160*/  IMAD R5, R13, R3, -R3 ;  /* 0x000000030d057224 */ /* 0x000fe200078e0a03 */
[----:B------:R-:W-:-:S02]  /*0170*/  ISETP.LT.OR P1, PT, R0, 0x1, P1 ;  /* 0x000000010000780c */ /* 0x000fc40000f21670 */
[----:B------:R-:W-:Y:S02]  /*0180*/  ISETP.EQ.OR P0, PT, R13, RZ, P0 ;  /* 0x000000ff0d00720c */ /* 0x000fe40000702670 */
[----:B------:R-:W-:Y:S02]  /*0190*/  IADD3 R6, P3, PT, R0, R5, RZ ;  /* 0x0000000500067210 */ /* 0x000fe40007f7e0ff */
[----:B------:R-:W-:Y:S02]  /*01a0*/  PLOP3.LUT P2, PT, P1, P0, PT, 0xf8, 0x8f ;  /* 0x00000000008f781c */ /* 0x000fe40000f41f70 */
[----:B------:R-:W-:Y:S02]  /*01b0*/  LEA.HI.X.SX32 R5, R5, R10, 0x1, P3 ;  /* 0x0000000a05057211 */ /* 0x000fe400018f0eff */
[----:B0-----:R-:W-:-:S04]  /*01c0*/  LEA R4, P3, R6, UR6, 0x2 ;  /* 0x0000000606047c11 */ /* 0x001fc8000f8610ff */
[----:B------:R-:W-:Y:S02]  /*01d0*/  LEA.HI.X R5, R6, UR7, R5, 0x2, P3 ;  /* 0x0000000706057c11 */ /* 0x000fe400098f1405 */
[----:B------:R-:W0:Y:S03]  /*01e0*/  LDC.64 R6, c[0x0][0x398] ;  /* 0x0000e600ff067b82 */ /* 0x000e260000000a00 */
[----:B-1----:R-:W3:Y:S01]  /*01f0*/  @!P2 LDG.E R15, desc[UR4][R4.64+-0x4] ;  /* 0xfffffc04040fa981 */ /* 0x002ee2000c1e1900 */
[C---:B------:R-:W-:Y:S01]  /*0200*/  ISETP.GT.U32.OR P2, PT, R13.reuse, R2, P1 ;  /* 0x000000020d00720c */ /* 0x040fe20000f44470 */
[----:B------:R-:W-:Y:S02]  /*0210*/  IMAD R11, R13, R3, R0 ;  /* 0x000000030d0b7224 */ /* 0x000fe400078e0200 */
[----:B------:R-:W-:Y:S02]  /*0220*/  IMAD.MOV.U32 R17, RZ, RZ, RZ ;  /* 0x000000ffff117224 */ /* 0x000fe400078e00ff */
[----:B--2---:R-:W-:-:S04]  /*0230*/  IMAD.WIDE R8, R11, 0x4, R8 ;  /* 0x000000040b087825 */ /* 0x004fc800078e0208 */
[----:B0-----:R-:W-:-:S05]  /*0240*/  IMAD.WIDE R6, R11, 0x4, R6 ;  /* 0x000000040b067825 */ /* 0x001fca00078e0206 */
[----:B---3--:R0:W-:Y:S04]  /*0250*/  STG.E desc[UR4][R6.64], R15 ;  /* 0x0000000f06007986 */ /* 0x0081e8000c101904 */
[----:B------:R-:W2:Y:S01]  /*0260*/  @!P2 LDG.E R17, desc[UR4][R8.64] ;  /* 0x000000040811a981 */ /* 0x000ea2000c1e1900 */
[----:B------:R-:W-:Y:S02]  /*0270*/  IMAD R11, R13, R3, R3 ;  /* 0x000000030d0b7224 */ /* 0x000fe400078e0203 */
[----:B------:R-:W-:-:S03]  /*0280*/  IMAD.MOV.U32 R19, RZ, RZ, RZ ;  /* 0x000000ffff137224 */ /* 0x000fc600078e00ff */
[----:B------:R-:W-:-:S04]  /*0290*/  IADD3 R12, P2, PT, R0, R11, RZ ;  /* 0x0000000b000c7210 */ /* 0x000fc80007f5e0ff */
[----:B------:R-:W-:Y:S02]  /*02a0*/  LEA.HI.X.SX32 R11, R11, R10, 0x1, P2 ;  /* 0x0000000a0b0b7211 */ /* 0x000fe400010f0eff */
[----:B------:R-:W-:-:S04]  /*02b0*/  LEA R10, P2, R12, UR6, 0x2 ;  /* 0x000000060c0a7c11 */ /* 0x000fc8000f8410ff */
[----:B------:R-:W-:Y:S01]  /*02c0*/  LEA.HI.X R11, R12, UR7, R11, 0x2, P2 ;  /* 0x000000070c0b7c11 */ /* 0x000fe200090f140b */
[----:B--2---:R0:W-:Y:S04]  /*02d0*/  STG.E desc[UR4][R6.64], R17 ;  /* 0x0000001106007986 */ /* 0x0041e8000c101904 */
[----:B------:R-:W2:Y:S01]  /*02e0*/  @!P1 LDG.E R19, desc[UR4][R10.64+0x4] ;  /* 0x000004040a139981 */ /* 0x000ea2000c1e1900 */
[C---:B------:R-:W-:Y:S01]  /*02f0*/  ISETP.GT.AND P2, PT, R0.reuse, R3, PT ;  /* 0x000000030000720c */ /* 0x040fe20003f44270 */
[----:B------:R-:W-:Y:S01]  /*0300*/  BSSY.RECONVERGENT B0, `(.L_x_0) ;  /* 0x000000c000007945 */ /* 0x000fe20003800200 */
[----:B------:R-:W-:Y:S01]  /*0310*/  ISETP.GT.U32.AND P1, PT, R13, R2, PT ;  /* 0x000000020d00720c */ /* 0x000fe20003f24070 */
[----:B------:R-:W-:Y:S01]  /*0320*/  IMAD.MOV.U32 R3, RZ, RZ, RZ ;  /* 0x000000ffff037224 */ /* 0x000fe200078e00ff */
[----:B------:R-:W-:-:S02]  /*0330*/  ISETP.LT.OR P2, PT, R0, RZ, P2 ;  /* 0x000000ff0000720c */ /* 0x000fc40001741670 */
[C---:B------:R-:W-:Y:S02]  /*0340*/  ISETP.GE.AND P3, PT, R0.reuse, -0x1, PT ;  /* 0xffffffff0000780c */ /* 0x040fe40003f66270 */
[----:B------:R-:W-:Y:S02]  /*0350*/  PLOP3.LUT P5, PT, P2, P0, PT, 0xf8, 0x8f ;  /* 0x00000000008f781c */ /* 0x000fe400017a1f70 */
[----:B------:R-:W-:Y:S02]  /*0360*/  ISETP.GT.U32.OR P4, PT, R13, R2, P2 ;  /* 0x000000020d00720c */ /* 0x000fe40001784470 */
[C---:B------:R-:W-:Y:S02]  /*0370*/  ISETP.LT.OR P1, PT, R0.reuse, -0x1, P1 ;  /* 0xffffffff0000780c */ /* 0x040fe40000f21670 */
[----:B------:R-:W-:Y:S01]  /*0380*/  ISETP.LT.OR P0, PT, R0, -0x1, P0 ;  /* 0xffffffff0000780c */ /* 0x000fe20000701670 */
[----:B--2---:R0:W-:Y:S06]  /*0390*/  STG.E desc[UR4][R6.64], R19 ;  /* 0x0000001306007986 */ /* 0x0041ec000c101904 */
[----:B------:R-:W-:Y:S06]  /*03a0*/  @P5 BRA `(.L_x_1) ;  /* 0x0000000000045947 */ /* 0x000fec0003800000 */
[----:B------:R1:W5:Y:S02]  /*03b0*/  LDG.E R3, desc[UR4][R4.64+-0x4] ;  /* 0xfffffc0404037981 */ /* 0x000364000c1e1900 */
.L_x_1:
[----:B------:R-:W-:Y:S05]  /*03c0*/  BSYNC.RECONVERGENT B0 ;  /* 0x0000000000007941 */ /* 0x000fea0003800200 */
.L_x_0:
[----:B-----5:R2:W-:Y:S01]  /*03d0*/  STG.E desc[UR4][R6.64], R3 ;  /* 0x0000000306007986 */ /* 0x0205e2000c101904 */
[----:B------:R-:W-:Y:S01]  /*03e0*/  BSSY.RECONVERGENT B0, `(.L_x_2) ;  /* 0x0000004000007945 */ /* 0x000fe20003800200 */
[----:B------:R-:W-:-:S03]  /*03f0*/  IMAD.MOV.U32 R13, RZ, RZ, RZ ;  /* 0x000000ffff0d7224 */ /* 0x000fc600078e00ff */
[----:B------:R-:W-:Y:S05]  /*0400*/  @P4 BRA `(.L_x_3) ;  /* 0x0000000000044947 */ /* 0x000fea0003800000 */
[----:B------:R3:W5:Y:S02]  /*0410*/  LDG.E R13, desc[UR4][R8.64] ;  /* 0x00000004080d7981 */ /* 0x000764000c1e1900 */
.L_x_3:
[----:B------:R-:W-:Y:S05]  /*0420*/  BSYNC.RECONVERGENT B0 ;  /* 0x0000000000007941 */ /* 0x000fea0003800200 */
.L_x_2:
[----:B-----5:R4:W-:Y:S01]  /*0430*/  STG.E desc[UR4][R6.64], R13 ;  /* 0x0000000d06007986 */ /* 0x0209e2000c101904 */
[----:B------:R-:W-:Y:S01]  /*0440*/  BSSY.RECONVERGENT B0, `(.L_x_4) ;  /* 0x0000004000007945 */ /* 0x000fe20003800200 */
[----:B--2---:R-:W-:-:S03]  /*0450*/  IMAD.MOV.U32 R3, RZ, RZ, RZ ;  /* 0x000000ffff037224 */ /* 0x004fc600078e00ff */
[----:B------:R-:W-:Y:S05]  /*0460*/  @P2 BRA `(.L_x_5) ;  /* 0x0000000000042947 */ /* 0x000fea0003800000 */
[----:B------:R2:W5:Y:S02]  /*0470*/  LDG.E R3, desc[UR4][R10.64+0x4] ;  /* 0x000004040a037981 */ /* 0x000564000c1e1900 */
.L_x_5:
[----:B------:R-:W-:Y:S05]  /*0480*/  BSYNC.RECONVERGENT B0 ;  /* 0x0000000000007941 */ /* 0x000fea0003800200 */
.L_x_4:
[----:B-----5:R0:W-:Y:S01]  /*0490*/  STG.E desc[UR4][R6.64], R3 ;  /* 0x0000000306007986 */ /* 0x0201e2000c101904 */
[----:B------:R-:W-:Y:S01]  /*04a0*/  BSSY.RECONVERGENT B0, `(.L_x_6) ;  /* 0x0000004000007945 */ /* 0x000fe20003800200 */
[----:B----4-:R-:W-:-:S03]  /*04b0*/  IMAD.MOV.U32 R13, RZ, RZ, RZ ;  /* 0x000000ffff0d7224 */ /* 0x010fc600078e00ff */
[----:B------:R-:W-:Y:S05]  /*04c0*/  @P0 BRA `(.L_x_7) ;  /* 0x0000000000040947 */ /* 0x000fea0003800000 */
[----:B------:R4:W5:Y:S02]  /*04d0*/  LDG.E R13, desc[UR4][R4.64+-0x4] ;  /* 0xfffffc04040d7981 */ /* 0x000964000c1e1900 */
.L_x_7:
[----:B------:R-:W-:Y:S05]  /*04e0*/  BSYNC.RECONVERGENT B0 ;  /* 0x0000000000007941 */ /* 0x000fea0003800200 */
.L_x_6:
[----:B-----5:R1:W-:Y:S01]  /*04f0*/  STG.E desc[UR4][R6.64], R13 ;  /* 0x0000000d06007986 */ /* 0x0203e2000c101904 */
[----:B------:R-:W-:Y:S01]  /*0500*/  BSSY.RECONVERGENT B0, `(.L_x_8) ;  /* 0x0000004000007945 */ /* 0x000fe20003800200 */
[----:B0-----:R-:W-:-:S03]  /*0510*/  IMAD.MOV.U32 R3, RZ, RZ, RZ ;  /* 0x000000ffff037224 */ /* 0x001fc600078e00ff */
[----:B------:R-:W-:Y:S05]  /*0520*/  @P1 BRA `(.L_x_9) ;  /* 0x0000000000041947 */ /* 0x000fea0003800000 */
[----:B------:R0:W5:Y:S02]  /*0530*/  LDG.E R3, desc[UR4][R8.64] ;  /* 0x0000000408037981 */ /* 0x000164000c1e1900 */
.L_x_9:
[----:B------:R-:W-:Y:S05]  /*0540*/  BSYNC.RECONVERGENT B0 ;  /* 0x0000000000007941 */ /* 0x000fea0003800200 */
.L_x_8:
[----:B-----5:R0:W-:Y:S01]  /*0550*/  STG.E desc[UR4][R6.64], R3 ;  /* 0x0000000306007986 */ /* 0x0201e2000c101904 */
[----:B------:R-:W-:Y:S05]  /*0560*/  @!P3 BRA `(.L_x_10) ;  /* 0x00000000000cb947 */ /* 0x000fea0003800000 */
[----:B--2---:R-:W2:Y:S04]  /*0570*/  LDG.E R11, desc[UR4][R10.64+0x4] ;  /* 0x000004040a0b7981 */ /* 0x004ea8000c1e1900 */
[----:B--2---:R-:W-:Y:S01]  /*0580*/  STG.E desc[UR4][R6.64], R11 ;  /* 0x0000000b06007986 */ /* 0x004fe2000c101904 */
[----:B------:R-:W-:Y:S05]  /*0590*/  EXIT ;  /* 0x000000000000794d */ /* 0x000fea0003800000 */
.L_x_10:
[----:B------:R-:W-:Y:S01]  /*05a0*/  STG.E desc[UR4][R6.64], RZ ;  /* 0x000000ff06007986 */ /* 0x000fe2000c101904 */
[----:B------:R-:W-:Y:S05]  /*05b0*/  EXIT ;  /* 0x000000000000794d */ /* 0x000fea0003800000 */
.L_x_11:
[----:B------:R-:W-:-:S00]  /*05c0*/  BRA `(.L_x_11) ;  /* 0xfffffffc00fc7947 */ /* 0x000fc0000383ffff */
[----:B------:R-:W-:-:S00]  /*05d0*/  NOP ;  /* 0x0000000000007918 */ /* 0x000fc00000000000 */
        /* <DEDUP_REMOVED lines=10> */
.L_x_12:


//--------------------- .nv.shared.reserved.0     --------------------------
	.section	.nv.shared.reserved.0,"aw",@nobits
	.weak		__nv_reservedSMEM_offset_0_alias
	.size		__nv_reservedSMEM_offset_0_alias, 0, 64
	.other		__nv_reservedSMEM_offset_0_alias,@"STO_CUDA_RESERVED_SHARED STV_DEFAULT"
__nv_reservedSMEM_offset_0_alias:
	.zero		0
	.zero		64


//--------------------- .nv.constant0._Z13im2col_kernelPfiiiS_ --------------------------
	.section	.nv.constant0._Z13im2col_kernelPfiiiS_,"a",@progbits
	.sectionflags	@""
	.align	4
.nv.constant0._Z13im2col_kernelPfiiiS_:
	.zero		928


//--------------------- SYMBOLS --------------------------

	.type		.nv.reservedSmem.offset0,@object
	.size		.nv.reservedSmem.offset0,0x4
